	.headerflags	@"EF_CUDA_TEXMODE_UNIFIED EF_CUDA_64BIT_ADDRESS EF_CUDA_ACCELERATORS EF_CUDA_SM90 EF_CUDA_VIRTUAL_SM(EF_CUDA_SM90)"
	.elftype	@"ET_EXEC"


//--------------------- .nv.info                  --------------------------
	.section	.nv.info,"",@"SHT_CUDA_INFO"
	.align	4


	//----- nvinfo : EIATTR_REGCOUNT
	.align		4
        /*0000*/ 	.byte	0x04, 0x2f
        /*0002*/ 	.short	(.L_1 - .L_0)
	.align		4
.L_0:
        /*0004*/ 	.word	index@(triton_poi_fused_avg_pool2d_relu_0)
        /*0008*/ 	.word	0x0000000a


	//----- nvinfo : EIATTR_MIN_STACK_SIZE
	.align		4
.L_1:
        /*000c*/ 	.byte	0x04, 0x12
        /*000e*/ 	.short	(.L_3 - .L_2)
	.align		4
.L_2:
        /*0010*/ 	.word	index@(triton_poi_fused_avg_pool2d_relu_0)
        /*0014*/ 	.word	0x00000000


	//----- nvinfo : EIATTR_FRAME_SIZE
	.align		4
.L_3:
        /*0018*/ 	.byte	0x04, 0x11
        /*001a*/ 	.short	(.L_5 - .L_4)
	.align		4
.L_4:
        /*001c*/ 	.word	index@(triton_poi_fused_avg_pool2d_relu_0)
        /*0020*/ 	.word	0x00000000


	//----- nvinfo : EIATTR_MIN_STACK_SIZE
	.align		4
.L_5:
        /*0024*/ 	.byte	0x04, 0x12
        /*0026*/ 	.short	(.L_7 - .L_6)
	.align		4
.L_6:
        /*0028*/ 	.word	index@(triton_poi_fused_avg_pool2d_relu_0)
        /*002c*/ 	.word	0x00000000
.L_7:


//--------------------- .nv.info.triton_poi_fused_avg_pool2d_relu_0 --------------------------
	.section	.nv.info.triton_poi_fused_avg_pool2d_relu_0,"",@"SHT_CUDA_INFO"
	.sectionflags	@""
	.align	4


	//----- nvinfo : EIATTR_CUDA_API_VERSION
	.align		4
        /*0000*/ 	.byte	0x04, 0x37
        /*0002*/ 	.short	(.L_9 - .L_8)
.L_8:
        /*0004*/ 	.word	0x0000007c


	//----- nvinfo : EIATTR_KPARAM_INFO
	.align		4
.L_9:
        /*0008*/ 	.byte	0x04, 0x17
        /*000a*/ 	.short	(.L_11 - .L_10)
.L_10:
        /*000c*/ 	.word	0x00000000
        /*0010*/ 	.short	0x0002
        /*0012*/ 	.short	0x0010
        /*0014*/ 	.byte	0x00, 0xf0, 0x11, 0x00


	//----- nvinfo : EIATTR_KPARAM_INFO
	.align		4
.L_11:
        /*0018*/ 	.byte	0x04, 0x17
        /*001a*/ 	.short	(.L_13 - .L_12)
.L_12:
        /*001c*/ 	.word	0x00000000
        /*0020*/ 	.short	0x0001
        /*0022*/ 	.short	0x0008
        /*0024*/ 	.byte	0x00, 0xf4, 0x21, 0x00


	//----- nvinfo : EIATTR_KPARAM_INFO
	.align		4
.L_13:
        /*0028*/ 	.byte	0x04, 0x17
        /*002a*/ 	.short	(.L_15 - .L_14)
.L_14:
        /*002c*/ 	.word	0x00000000
        /*0030*/ 	.short	0x0000
        /*0032*/ 	.short	0x0000
        /*0034*/ 	.byte	0x00, 0xf4, 0x21, 0x00


	//----- nvinfo : EIATTR_SPARSE_MMA_MASK
	.align		4
.L_15:
        /*0038*/ 	.byte	0x03, 0x50
        /*003a*/ 	.short	0x0000


	//----- nvinfo : EIATTR_MAXREG_COUNT
	.align		4
        /*003c*/ 	.byte	0x03, 0x1b
        /*003e*/ 	.short	0x00ff


	//----- nvinfo : EIATTR_EXIT_INSTR_OFFSETS
	.align		4
        /*0040*/ 	.byte	0x04, 0x1c
        /*0042*/ 	.short	(.L_17 - .L_16)


	//   ....[0]....
.L_16:
        /*0044*/ 	.word	0x00000120


	//   ....[1]....
        /*0048*/ 	.word	0x00000140


	//----- nvinfo : EIATTR_REQNTID
	.align		4
.L_17:
        /*004c*/ 	.byte	0x04, 0x10
        /*004e*/ 	.short	(.L_19 - .L_18)
.L_18:
        /*0050*/ 	.word	0x00000080
        /*0054*/ 	.word	0x00000001
        /*0058*/ 	.word	0x00000001


	//----- nvinfo : EIATTR_CRS_STACK_SIZE
	.align		4
.L_19:
        /*005c*/ 	.byte	0x04, 0x1e
        /*005e*/ 	.short	(.L_21 - .L_20)
.L_20:
        /*0060*/ 	.word	0x00000000


	//----- nvinfo : EIATTR_CBANK_PARAM_SIZE
	.align		4
.L_21:
        /*0064*/ 	.byte	0x03, 0x19
        /*0066*/ 	.short	0x0014


	//----- nvinfo : EIATTR_PARAM_CBANK
	.align		4
        /*0068*/ 	.byte	0x04, 0x0a
        /*006a*/ 	.short	(.L_23 - .L_22)
	.align		4
.L_22:
        /*006c*/ 	.word	index@(.nv.constant0.triton_poi_fused_avg_pool2d_relu_0)
        /*0070*/ 	.short	0x0210
        /*0072*/ 	.short	0x0014


	//----- nvinfo : EIATTR_SW_WAR
	.align		4
.L_23:
        /*0074*/ 	.byte	0x04, 0x36
        /*0076*/ 	.short	(.L_25 - .L_24)
.L_24:
        /*0078*/ 	.word	0x00000008
.L_25:


//--------------------- .nv.callgraph             --------------------------
	.section	.nv.callgraph,"",@"SHT_CUDA_CALLGRAPH"
	.align	4
	.sectionentsize	8
	.align		4
        /*0000*/ 	.word	0x00000000
	.align		4
        /*0004*/ 	.word	0xffffffff
	.align		4
        /*0008*/ 	.word	0x00000000
	.align		4
        /*000c*/ 	.word	0xfffffffe
	.align		4
        /*0010*/ 	.word	0x00000000
	.align		4
        /*0014*/ 	.word	0xfffffffd
	.align		4
        /*0018*/ 	.word	0x00000000
	.align		4
        /*001c*/ 	.word	0xfffffffc


//--------------------- .text.triton_poi_fused_avg_pool2d_relu_0 --------------------------
	.section	.text.triton_poi_fused_avg_pool2d_relu_0,"ax",@progbits
	.align	128
        .global         triton_poi_fused_avg_pool2d_relu_0
        .type           triton_poi_fused_avg_pool2d_relu_0,@function
        .size           triton_poi_fused_avg_pool2d_relu_0,(.L_x_3 - triton_poi_fused_avg_pool2d_relu_0)
        .other          triton_poi_fused_avg_pool2d_relu_0,@"STO_CUDA_ENTRY STV_DEFAULT"
triton_poi_fused_avg_pool2d_relu_0:
.text.triton_poi_fused_avg_pool2d_relu_0:
[----:B------:R-:W0:Y:S02]  /*0000*/  LDC R1, c[0x0][0x28] ;  /* 0x00000a00ff017b82 */ /* 0x000e240000000800 */
[----:B------:R-:W1:Y:S01]  /*0010*/  S2R R0, SR_TID.X ;  /* 0x0000000000007919 */ /* 0x000e620000002100 */
[----:B------:R-:W2:Y:S01]  /*0020*/  LDC.64 R4, c[0x0][0x218] ;  /* 0x00008600ff047b82 */ /* 0x000ea20000000a00 */
[----:B------:R-:W-:Y:S01]  /*0030*/  ULDC.64 UR4, c[0x0][0x208] ;  /* 0x0000820000047ab9 */ /* 0x000fe20000000a00 */
[----:B------:R-:W-:Y:S01]  /*0040*/  BSSY B0, `(.L_x_0) ;  /* 0x000000a000007945 */ /* 0x000fe20003800000 */
[----:B------:R-:W3:Y:S01]  /*0050*/  S2R R7, SR_CTAID.X ;  /* 0x0000000000077919 */ /* 0x000ee20000002500 */
[----:B-1----:R-:W-:-:S05]  /*0060*/  LOP3.LUT R0, R0, 0x7f, RZ, 0xc0, !PT ;  /* 0x0000007f00007812 */ /* 0x002fca00078ec0ff */
[----:B---3--:R-:W-:Y:S02]  /*0070*/  IMAD R7, R7, 0x80, R0 ;  /* 0x0000008007077824 */ /* 0x008fe400078e0200 */
[----:B------:R-:W-:-:S03]  /*0080*/  IMAD.MOV.U32 R0, RZ, RZ, RZ ;  /* 0x000000ffff007224 */ /* 0x000fc600078e00ff */
[----:B------:R-:W-:-:S13]  /*0090*/  ISETP.GE.AND P1, PT, R7, 0x100, PT ;  /* 0x000001000700780c */ /* 0x000fda0003f26270 */
[----:B--2---:R-:W-:Y:S05]  /*00a0*/  @P1 BRA `(.L_x_1) ;  /* 0x00000000000c1947 */ /* 0x004fea0003800000 */
[----:B------:R-:W1:Y:S02]  /*00b0*/  LDC.64 R2, c[0x0][0x210] ;  /* 0x00008400ff027b82 */ /* 0x000e640000000a00 */
[----:B-1----:R-:W-:-:S05]  /*00c0*/  IMAD.WIDE R2, R7, 0x4, R2 ;  /* 0x0000000407027825 */ /* 0x002fca00078e0202 */
[----:B------:R1:W5:Y:S02]  /*00d0*/  LDG.E R0, desc[UR4][R2.64] ;  /* 0x0000000402007981 */ /* 0x000364000c1e1900 */
.L_x_1:
[----:B------:R-:W-:Y:S05]  /*00e0*/  BSYNC B0 ;  /* 0x0000000000007941 */ /* 0x000fea0003800000 */
.L_x_0:
[----:B-----5:R-:W-:Y:S01]  /*00f0*/  FSETP.GEU.AND P0, PT, R0, RZ, PT ;  /* 0x000000ff0000720b */ /* 0x020fe20003f0e000 */
[----:B-1----:R-:W-:-:S03]  /*0100*/  IMAD.WIDE R2, R7, 0x4, R4 ;  /* 0x0000000407027825 */ /* 0x002fc600078e0204 */
[----:B------:R-:W-:Y:S01]  /*0110*/  FSEL R5, R0, RZ, P0 ;  /* 0x000000ff00057208 */ /* 0x000fe20000000000 */
[----:B------:R-:W-:Y:S08]  /*0120*/  @P1 EXIT ;  /* 0x000000000000194d */ /* 0x000ff00003800000 */
[----:B------:R-:W-:Y:S01]  /*0130*/  STG.E desc[UR4][R2.64], R5 ;  /* 0x0000000502007986 */ /* 0x000fe2000c101904 */
[----:B------:R-:W-:Y:S05]  /*0140*/  EXIT ;  /* 0x000000000000794d */ /* 0x000fea0003800000 */
.L_x_2:
[----:B------:R-:W-:-:S00]  /*0150*/  BRA `(.L_x_2) ;  /* 0xfffffffc00fc7947 */ /* 0x000fc0000383ffff */
[----:B------:R-:W-:-:S00]  /*0160*/  NOP ;  /* 0x0000000000007918 */ /* 0x000fc00000000000 */
        /* <DEDUP_REMOVED lines=9> */
.L_x_3:


//--------------------- .nv.constant0.triton_poi_fused_avg_pool2d_relu_0 --------------------------
	.section	.nv.constant0.triton_poi_fused_avg_pool2d_relu_0,"a",@progbits
	.sectionflags	@""
	.align	4
.nv.constant0.triton_poi_fused_avg_pool2d_relu_0:
	.zero		548
